//
// Generated by NVIDIA NVVM Compiler
//
// Compiler Build ID: CL-36424714
// Cuda compilation tools, release 13.0, V13.0.88
// Based on NVVM 20.0.0
//

.version 9.0
.target sm_100
.address_size 64

	// .globl	_Z6reducePKfPfS1_i

.visible .entry _Z6reducePKfPfS1_i(
	.param .u64 .ptr .align 1 _Z6reducePKfPfS1_i_param_0,
	.param .u64 .ptr .align 1 _Z6reducePKfPfS1_i_param_1,
	.param .u64 .ptr .align 1 _Z6reducePKfPfS1_i_param_2,
	.param .u32 _Z6reducePKfPfS1_i_param_3
)
{
	.reg .pred 	%p<12>;
	.reg .b32 	%r<27>;
	.reg .b32 	%f<85>;
	.reg .b64 	%rd<23>;

	ld.param.u64 	%rd8, [_Z6reducePKfPfS1_i_param_0];
	ld.param.u64 	%rd10, [_Z6reducePKfPfS1_i_param_1];
	ld.param.u64 	%rd9, [_Z6reducePKfPfS1_i_param_2];
	ld.param.u32 	%r17, [_Z6reducePKfPfS1_i_param_3];
	cvta.to.global.u64 	%rd1, %rd10;
	mov.u32 	%r18, %tid.x;
	mov.u32 	%r19, %ntid.x;
	mov.u32 	%r20, %ctaid.x;
	mad.lo.s32 	%r1, %r19, %r20, %r18;
	setp.ge.s32 	%p1, %r1, %r17;
	@%p1 bra 	$L__BB0_2;
	cvta.to.global.u64 	%rd11, %rd8;
	mul.wide.s32 	%rd12, %r1, 4;
	add.s64 	%rd13, %rd11, %rd12;
	ld.global.f32 	%f14, [%rd13];
	mul.f32 	%f15, %f14, %f14;
	add.s64 	%rd14, %rd1, %rd12;
	st.global.f32 	[%rd14], %f15;
$L__BB0_2:
	bar.sync 	0;
	setp.ne.s32 	%p2, %r1, 0;
	@%p2 bra 	$L__BB0_17;
	setp.lt.s32 	%p3, %r17, 1;
	mov.f32 	%f84, 0f00000000;
	@%p3 bra 	$L__BB0_16;
	and.b32  	%r2, %r17, 15;
	setp.lt.u32 	%p4, %r17, 16;
	mov.b32 	%r24, 0;
	mov.f32 	%f84, 0f00000000;
	@%p4 bra 	$L__BB0_7;
	and.b32  	%r24, %r17, 2147483632;
	neg.s32 	%r22, %r24;
	add.s64 	%rd21, %rd1, 32;
	mov.f32 	%f84, 0f00000000;
$L__BB0_6:
	.pragma "nounroll";
	ld.global.f32 	%f20, [%rd21+-32];
	add.f32 	%f21, %f84, %f20;
	ld.global.f32 	%f22, [%rd21+-28];
	add.f32 	%f23, %f21, %f22;
	ld.global.f32 	%f24, [%rd21+-24];
	add.f32 	%f25, %f23, %f24;
	ld.global.f32 	%f26, [%rd21+-20];
	add.f32 	%f27, %f25, %f26;
	ld.global.f32 	%f28, [%rd21+-16];
	add.f32 	%f29, %f27, %f28;
	ld.global.f32 	%f30, [%rd21+-12];
	add.f32 	%f31, %f29, %f30;
	ld.global.f32 	%f32, [%rd21+-8];
	add.f32 	%f33, %f31, %f32;
	ld.global.f32 	%f34, [%rd21+-4];
	add.f32 	%f35, %f33, %f34;
	ld.global.f32 	%f36, [%rd21];
	add.f32 	%f37, %f35, %f36;
	ld.global.f32 	%f38, [%rd21+4];
	add.f32 	%f39, %f37, %f38;
	ld.global.f32 	%f40, [%rd21+8];
	add.f32 	%f41, %f39, %f40;
	ld.global.f32 	%f42, [%rd21+12];
	add.f32 	%f43, %f41, %f42;
	ld.global.f32 	%f44, [%rd21+16];
	add.f32 	%f45, %f43, %f44;
	ld.global.f32 	%f46, [%rd21+20];
	add.f32 	%f47, %f45, %f46;
	ld.global.f32 	%f48, [%rd21+24];
	add.f32 	%f49, %f47, %f48;
	ld.global.f32 	%f50, [%rd21+28];
	add.f32 	%f84, %f49, %f50;
	add.s32 	%r22, %r22, 16;
	add.s64 	%rd21, %rd21, 64;
	setp.ne.s32 	%p5, %r22, 0;
	@%p5 bra 	$L__BB0_6;
$L__BB0_7:
	setp.eq.s32 	%p6, %r2, 0;
	@%p6 bra 	$L__BB0_16;
	and.b32  	%r8, %r17, 7;
	setp.lt.u32 	%p7, %r2, 8;
	@%p7 bra 	$L__BB0_10;
	mul.wide.u32 	%rd15, %r24, 4;
	add.s64 	%rd16, %rd1, %rd15;
	ld.global.f32 	%f52, [%rd16];
	add.f32 	%f53, %f84, %f52;
	ld.global.f32 	%f54, [%rd16+4];
	add.f32 	%f55, %f53, %f54;
	ld.global.f32 	%f56, [%rd16+8];
	add.f32 	%f57, %f55, %f56;
	ld.global.f32 	%f58, [%rd16+12];
	add.f32 	%f59, %f57, %f58;
	ld.global.f32 	%f60, [%rd16+16];
	add.f32 	%f61, %f59, %f60;
	ld.global.f32 	%f62, [%rd16+20];
	add.f32 	%f63, %f61, %f62;
	ld.global.f32 	%f64, [%rd16+24];
	add.f32 	%f65, %f63, %f64;
	ld.global.f32 	%f66, [%rd16+28];
	add.f32 	%f84, %f65, %f66;
	add.s32 	%r24, %r24, 8;
$L__BB0_10:
	setp.eq.s32 	%p8, %r8, 0;
	@%p8 bra 	$L__BB0_16;
	and.b32  	%r11, %r17, 3;
	setp.lt.u32 	%p9, %r8, 4;
	@%p9 bra 	$L__BB0_13;
	mul.wide.u32 	%rd17, %r24, 4;
	add.s64 	%rd18, %rd1, %rd17;
	ld.global.f32 	%f68, [%rd18];
	add.f32 	%f69, %f84, %f68;
	ld.global.f32 	%f70, [%rd18+4];
	add.f32 	%f71, %f69, %f70;
	ld.global.f32 	%f72, [%rd18+8];
	add.f32 	%f73, %f71, %f72;
	ld.global.f32 	%f74, [%rd18+12];
	add.f32 	%f84, %f73, %f74;
	add.s32 	%r24, %r24, 4;
$L__BB0_13:
	setp.eq.s32 	%p10, %r11, 0;
	@%p10 bra 	$L__BB0_16;
	mul.wide.u32 	%rd19, %r24, 4;
	add.s64 	%rd22, %rd1, %rd19;
	neg.s32 	%r26, %r11;
$L__BB0_15:
	.pragma "nounroll";
	ld.global.f32 	%f75, [%rd22];
	add.f32 	%f84, %f84, %f75;
	add.s64 	%rd22, %rd22, 4;
	add.s32 	%r26, %r26, 1;
	setp.ne.s32 	%p11, %r26, 0;
	@%p11 bra 	$L__BB0_15;
$L__BB0_16:
	cvta.to.global.u64 	%rd20, %rd9;
	st.global.f32 	[%rd20], %f84;
$L__BB0_17:
	ret;

}


// ===== COMPILED SASS (sm_100) =====

	.target	sm_100

	.elftype	@"ET_EXEC"


//--------------------- .note.nv.tkinfo           --------------------------
	.section	.note.nv.tkinfo,"",@"SHT_NOTE"
	.sectionflags	@"SHF_NOTE_NV_TKINFO"
	.tkinfo
        /*0018*/ 	.word	0x00000002
        /*0030*/ 	.string	""
        /*0030*/ 	.string	"ptxas"
        /*0030*/ 	.string	"Cuda compilation tools, release 13.0, V13.0.88"
        /*0030*/ 	.string	"Build cuda_13.0.r13.0/compiler.36424714_0"
        /*0030*/ 	.string	"-arch sm_100 -m 64 "



//--------------------- .note.nv.cuinfo           --------------------------
	.section	.note.nv.cuinfo,"",@"SHT_NOTE"
	.sectionflags	@"SHF_NOTE_NV_CUINFO"
        /*0018*/ 	.short	0x0002
        /*001a*/ 	.short	0x0064
        /*001c*/ 	.short	0x0082
	.zero		2


//--------------------- .nv.info                  --------------------------
	.section	.nv.info,"",@"SHT_CUDA_INFO"
	.align	4


	//----- nvinfo : EIATTR_REGCOUNT
	.align		4
        /*0000*/ 	.byte	0x04, 0x2f
        /*0002*/ 	.short	(.L_1 - .L_0)
	.align		4
.L_0:
        /*0004*/ 	.word	index@(_Z6reducePKfPfS1_i)
        /*0008*/ 	.word	0x0000001f


	//----- nvinfo : EIATTR_FRAME_SIZE
	.align		4
.L_1:
        /*000c*/ 	.byte	0x04, 0x11
        /*000e*/ 	.short	(.L_3 - .L_2)
	.align		4
.L_2:
        /*0010*/ 	.word	index@(_Z6reducePKfPfS1_i)
        /*0014*/ 	.word	0x00000000


	//----- nvinfo : EIATTR_MIN_STACK_SIZE
	.align		4
.L_3:
        /*0018*/ 	.byte	0x04, 0x12
        /*001a*/ 	.short	(.L_5 - .L_4)
	.align		4
.L_4:
        /*001c*/ 	.word	index@(_Z6reducePKfPfS1_i)
        /*0020*/ 	.word	0x00000000
.L_5:


//--------------------- .nv.compat                --------------------------
	.section	.nv.compat,"",@"SHT_CUDA_COMPAT_INFO"
	.align	4
        /*0000*/ 	.byte	0x02, 0x09, 0x00, 0x00, 0x02, 0x02, 0x01, 0x00, 0x02, 0x05, 0x05, 0x00, 0x03, 0x07, 0x01, 0x01
        /*0010*/ 	.byte	0x02, 0x03, 0x00, 0x00, 0x02, 0x06, 0x01, 0x00, 0x04, 0x0b, 0x08, 0x00, 0x09, 0x00, 0x00, 0x00
        /*0020*/ 	.byte	0x00, 0x00, 0x00, 0x00


//--------------------- .nv.info._Z6reducePKfPfS1_i --------------------------
	.section	.nv.info._Z6reducePKfPfS1_i,"",@"SHT_CUDA_INFO"
	.sectionflags	@""
	.align	4


	//----- nvinfo : EIATTR_CUDA_API_VERSION
	.align		4
        /*0000*/ 	.byte	0x04, 0x37
        /*0002*/ 	.short	(.L_7 - .L_6)
.L_6:
        /*0004*/ 	.word	0x00000082


	//----- nvinfo : EIATTR_KPARAM_INFO
	.align		4
.L_7:
        /*0008*/ 	.byte	0x04, 0x17
        /*000a*/ 	.short	(.L_9 - .L_8)
.L_8:
        /*000c*/ 	.word	0x00000000
        /*0010*/ 	.short	0x0003
        /*0012*/ 	.short	0x0018
        /*0014*/ 	.byte	0x00, 0xf0, 0x11, 0x00


	//----- nvinfo : EIATTR_KPARAM_INFO
	.align		4
.L_9:
        /*0018*/ 	.byte	0x04, 0x17
        /*001a*/ 	.short	(.L_11 - .L_10)
.L_10:
        /*001c*/ 	.word	0x00000000
        /*0020*/ 	.short	0x0002
        /*0022*/ 	.short	0x0010
        /*0024*/ 	.byte	0x00, 0xf5, 0x21, 0x00


	//----- nvinfo : EIATTR_KPARAM_INFO
	.align		4
.L_11:
        /*0028*/ 	.byte	0x04, 0x17
        /*002a*/ 	.short	(.L_13 - .L_12)
.L_12:
        /*002c*/ 	.word	0x00000000
        /*0030*/ 	.short	0x0001
        /*0032*/ 	.short	0x0008
        /*0034*/ 	.byte	0x00, 0xf5, 0x21, 0x00


	//----- nvinfo : EIATTR_KPARAM_INFO
	.align		4
.L_13:
        /*0038*/ 	.byte	0x04, 0x17
        /*003a*/ 	.short	(.L_15 - .L_14)
.L_14:
        /*003c*/ 	.word	0x00000000
        /*0040*/ 	.short	0x0000
        /*0042*/ 	.short	0x0000
        /*0044*/ 	.byte	0x00, 0xf5, 0x21, 0x00


	//----- nvinfo : EIATTR_SPARSE_MMA_MASK
	.align		4
.L_15:
        /*0048*/ 	.byte	0x03, 0x50
        /*004a*/ 	.short	0x0000


	//----- nvinfo : EIATTR_MAXREG_COUNT
	.align		4
        /*004c*/ 	.byte	0x03, 0x1b
        /*004e*/ 	.short	0x00ff


	//----- nvinfo : EIATTR_NUM_BARRIERS
	.align		4
        /*0050*/ 	.byte	0x02, 0x4c
        /*0052*/ 	.byte	0x01
	.zero		1


	//----- nvinfo : EIATTR_MERCURY_ISA_VERSION
	.align		4
        /*0054*/ 	.byte	0x03, 0x5f
        /*0056*/ 	.short	0x0101


	//----- nvinfo : EIATTR_VRC_CTA_INIT_COUNT
	.align		4
        /*0058*/ 	.byte	0x02, 0x4a
	.zero		1
	.zero		1


	//----- nvinfo : EIATTR_EXIT_INSTR_OFFSETS
	.align		4
        /*005c*/ 	.byte	0x04, 0x1c
        /*005e*/ 	.short	(.L_17 - .L_16)


	//   ....[0]....
.L_16:
        /*0060*/ 	.word	0x00000140


	//   ....[1]....
        /*0064*/ 	.word	0x00000830


	//----- nvinfo : EIATTR_CRS_STACK_SIZE
	.align		4
.L_17:
        /*0068*/ 	.byte	0x04, 0x1e
        /*006a*/ 	.short	(.L_19 - .L_18)
.L_18:
        /*006c*/ 	.word	0x00000000


	//----- nvinfo : EIATTR_CBANK_PARAM_SIZE
	.align		4
.L_19:
        /*0070*/ 	.byte	0x03, 0x19
        /*0072*/ 	.short	0x001c


	//----- nvinfo : EIATTR_PARAM_CBANK
	.align		4
        /*0074*/ 	.byte	0x04, 0x0a
        /*0076*/ 	.short	(.L_21 - .L_20)
	.align		4
.L_20:
        /*0078*/ 	.word	index@(.nv.constant0._Z6reducePKfPfS1_i)
        /*007c*/ 	.short	0x0380
        /*007e*/ 	.short	0x001c


	//----- nvinfo : EIATTR_SW_WAR
	.align		4
.L_21:
        /*0080*/ 	.byte	0x04, 0x36
        /*0082*/ 	.short	(.L_23 - .L_22)
.L_22:
        /*0084*/ 	.word	0x00000008
.L_23:


//--------------------- .nv.callgraph             --------------------------
	.section	.nv.callgraph,"",@"SHT_CUDA_CALLGRAPH"
	.align	4
	.sectionentsize	8
	.align		4
        /*0000*/ 	.word	0x00000000
	.align		4
        /*0004*/ 	.word	0xffffffff
	.align		4
        /*0008*/ 	.word	0x00000000
	.align		4
        /*000c*/ 	.word	0xfffffffe
	.align		4
        /*0010*/ 	.word	0x00000000
	.align		4
        /*0014*/ 	.word	0xfffffffd
	.align		4
        /*0018*/ 	.word	0x00000000
	.align		4
        /*001c*/ 	.word	0xfffffffc


//--------------------- .text._Z6reducePKfPfS1_i  --------------------------
	.section	.text._Z6reducePKfPfS1_i,"ax",@progbits
	.align	128
        .global         _Z6reducePKfPfS1_i
        .type           _Z6reducePKfPfS1_i,@function
        .size           _Z6reducePKfPfS1_i,(.L_x_9 - _Z6reducePKfPfS1_i)
        .other          _Z6reducePKfPfS1_i,@"STO_CUDA_ENTRY STV_DEFAULT"
_Z6reducePKfPfS1_i:
.text._Z6reducePKfPfS1_i:
[----:B------:R-:W-:Y:S01]  /*0000*/  LDC R1, c[0x0][0x37c] ;  /* 0x0000df00ff017b82 */ /* 0x000fe20000000800 */
[----:B------:R-:W0:Y:S01]  /*0010*/  S2R R7, SR_TID.X ;  /* 0x0000000000077919 */ /* 0x000e220000002100 */
[----:B------:R-:W0:Y:S01]  /*0020*/  LDCU UR4, c[0x0][0x360] ;  /* 0x00006c00ff0477ac */ /* 0x000e220008000800 */
[----:B------:R-:W-:Y:S01]  /*0030*/  BSSY.RECONVERGENT B0, `(.L_x_0) ;  /* 0x000000f000007945 */ /* 0x000fe20003800200 */
[----:B------:R-:W0:Y:S01]  /*0040*/  S2R R0, SR_CTAID.X ;  /* 0x0000000000007919 */ /* 0x000e220000002500 */
[----:B------:R-:W1:Y:S01]  /*0050*/  LDCU UR9, c[0x0][0x398] ;  /* 0x00007300ff0977ac */ /* 0x000e620008000800 */
[----:B------:R-:W2:Y:S01]  /*0060*/  LDCU.64 UR10, c[0x0][0x358] ;  /* 0x00006b00ff0a77ac */ /* 0x000ea20008000a00 */
[----:B0-----:R-:W-:-:S05]  /*0070*/  IMAD R7, R0, UR4, R7 ;  /* 0x0000000400077c24 */ /* 0x001fca000f8e0207 */
[C---:B-1----:R-:W-:Y:S02]  /*0080*/  ISETP.GE.AND P0, PT, R7.reuse, UR9, PT ;  /* 0x0000000907007c0c */ /* 0x042fe4000bf06270 */
[----:B------:R-:W-:-:S11]  /*0090*/  ISETP.NE.AND P1, PT, R7, RZ, PT ;  /* 0x000000ff0700720c */ /* 0x000fd60003f25270 */
[----:B--2---:R-:W-:Y:S05]  /*00a0*/  @P0 BRA `(.L_x_1) ;  /* 0x00000000001c0947 */ /* 0x004fea0003800000 */
[----:B------:R-:W0:Y:S08]  /*00b0*/  LDC.64 R2, c[0x0][0x380] ;  /* 0x0000e000ff027b82 */ /* 0x000e300000000a00 */
[----:B------:R-:W1:Y:S01]  /*00c0*/  LDC.64 R4, c[0x0][0x388] ;  /* 0x0000e200ff047b82 */ /* 0x000e620000000a00 */
[----:B0-----:R-:W-:-:S06]  /*00d0*/  IMAD.WIDE R2, R7, 0x4, R2 ;  /* 0x0000000407027825 */ /* 0x001fcc00078e0202 */
[----:B------:R-:W2:Y:S01]  /*00e0*/  LDG.E R2, desc[UR10][R2.64] ;  /* 0x0000000a02027981 */ /* 0x000ea2000c1e1900 */
[----:B-1----:R-:W-:-:S04]  /*00f0*/  IMAD.WIDE R4, R7, 0x4, R4 ;  /* 0x0000000407047825 */ /* 0x002fc800078e0204 */
[----:B--2---:R-:W-:-:S05]  /*0100*/  FMUL R7, R2, R2 ;  /* 0x0000000202077220 */ /* 0x004fca0000400000 */
[----:B------:R0:W-:Y:S02]  /*0110*/  STG.E desc[UR10][R4.64], R7 ;  /* 0x0000000704007986 */ /* 0x0001e4000c10190a */
.L_x_1:
[----:B------:R-:W-:Y:S05]  /*0120*/  BSYNC.RECONVERGENT B0 ;  /* 0x0000000000007941 */ /* 0x000fea0003800200 */
.L_x_0:
[----:B------:R-:W-:Y:S06]  /*0130*/  BAR.SYNC.DEFER_BLOCKING 0x0 ;  /* 0x0000000000007b1d */ /* 0x000fec0000010000 */
[----:B------:R-:W-:Y:S05]  /*0140*/  @P1 EXIT ;  /* 0x000000000000194d */ /* 0x000fea0003800000 */
[----:B------:R-:W-:Y:S01]  /*0150*/  UISETP.GE.AND UP0, UPT, UR9, 0x1, UPT ;  /* 0x000000010900788c */ /* 0x000fe2000bf06270 */
[----:B------:R-:W-:-:S08]  /*0160*/  HFMA2 R0, -RZ, RZ, 0, 0 ;  /* 0x00000000ff007431 */ /* 0x000fd000000001ff */
[----:B------:R-:W-:Y:S05]  /*0170*/  BRA.U !UP0, `(.L_x_2) ;  /* 0x0000000508a47547 */ /* 0x000fea000b800000 */
[----:B------:R-:W-:Y:S01]  /*0180*/  UISETP.GE.U32.AND UP1, UPT, UR9, 0x10, UPT ;  /* 0x000000100900788c */ /* 0x000fe2000bf26070 */
[----:B0-----:R-:W-:Y:S01]  /*0190*/  MOV R4, RZ ;  /* 0x000000ff00047202 */ /* 0x001fe20000000f00 */
[----:B------:R-:W-:Y:S01]  /*01a0*/  ULOP3.LUT UR6, UR9, 0xf, URZ, 0xc0, !UPT ;  /* 0x0000000f09067892 */ /* 0x000fe2000f8ec0ff */
[----:B------:R-:W-:-:S03]  /*01b0*/  MOV R0, RZ ;  /* 0x000000ff00007202 */ /* 0x000fc60000000f00 */
[----:B------:R-:W-:-:S03]  /*01c0*/  UISETP.NE.AND UP0, UPT, UR6, URZ, UPT ;  /* 0x000000ff0600728c */ /* 0x000fc6000bf05270 */
[----:B------:R-:W-:Y:S08]  /*01d0*/  BRA.U !UP1, `(.L_x_3) ;  /* 0x0000000109b87547 */ /* 0x000ff0000b800000 */
[----:B------:R-:W0:Y:S01]  /*01e0*/  LDCU.64 UR4, c[0x0][0x388] ;  /* 0x00007100ff0477ac */ /* 0x000e220008000a00 */
[----:B------:R-:W-:Y:S01]  /*01f0*/  MOV R0, RZ ;  /* 0x000000ff00007202 */ /* 0x000fe20000000f00 */
[----:B------:R-:W-:-:S04]  /*0200*/  ULOP3.LUT UR7, UR9, 0x7ffffff0, URZ, 0xc0, !UPT ;  /* 0x7ffffff009077892 */ /* 0x000fc8000f8ec0ff */
[----:B------:R-:W-:Y:S02]  /*0210*/  UIADD3 UR8, UPT, UPT, -UR7, URZ, URZ ;  /* 0x000000ff07087290 */ /* 0x000fe4000fffe1ff */
[----:B------:R-:W-:Y:S01]  /*0220*/  MOV R4, UR7 ;  /* 0x0000000700047c02 */ /* 0x000fe20008000f00 */
[----:B0-----:R-:W-:-:S04]  /*0230*/  UIADD3 UR4, UP1, UPT, UR4, 0x20, URZ ;  /* 0x0000002004047890 */ /* 0x001fc8000ff3e0ff */
[----:B------:R-:W-:Y:S02]  /*0240*/  UIADD3.X UR5, UPT, UPT, URZ, UR5, URZ, UP1, !UPT ;  /* 0x00000005ff057290 */ /* 0x000fe40008ffe4ff */
[----:B------:R-:W-:-:S04]  /*0250*/  MOV R2, UR4 ;  /* 0x0000000400027c02 */ /* 0x000fc80008000f00 */
[----:B------:R-:W-:-:S07]  /*0260*/  MOV R3, UR5 ;  /* 0x0000000500037c02 */ /* 0x000fce0008000f00 */
.L_x_4:
[----:B------:R-:W2:Y:S04]  /*0270*/  LDG.E R11, desc[UR10][R2.64+-0x20] ;  /* 0xffffe00a020b7981 */ /* 0x000ea8000c1e1900 */
[----:B------:R-:W3:Y:S04]  /*0280*/  LDG.E R12, desc[UR10][R2.64+-0x1c] ;  /* 0xffffe40a020c7981 */ /* 0x000ee8000c1e1900 */
[----:B------:R-:W4:Y:S04]  /*0290*/  LDG.E R14, desc[UR10][R2.64+-0x18] ;  /* 0xffffe80a020e7981 */ /* 0x000f28000c1e1900 */
[----:B------:R-:W5:Y:S04]  /*02a0*/  LDG.E R16, desc[UR10][R2.64+-0x14] ;  /* 0xffffec0a02107981 */ /* 0x000f68000c1e1900 */
        /* <DEDUP_REMOVED lines=11> */
[----:B------:R0:W5:Y:S01]  /*0360*/  LDG.E R5, desc[UR10][R2.64+0x1c] ;  /* 0x00001c0a02057981 */ /* 0x000162000c1e1900 */
[----:B------:R-:W-:-:S04]  /*0370*/  UIADD3 UR8, UPT, UPT, UR8, 0x10, URZ ;  /* 0x0000001008087890 */ /* 0x000fc8000fffe0ff */
[----:B------:R-:W-:Y:S01]  /*0380*/  UISETP.NE.AND UP1, UPT, UR8, URZ, UPT ;  /* 0x000000ff0800728c */ /* 0x000fe2000bf25270 */
[----:B0-----:R-:W-:-:S04]  /*0390*/  IADD3 R2, P0, PT, R2, 0x40, RZ ;  /* 0x0000004002027810 */ /* 0x001fc80007f1e0ff */
[----:B------:R-:W-:Y:S01]  /*03a0*/  IADD3.X R3, PT, PT, RZ, R3, RZ, P0, !PT ;  /* 0x00000003ff037210 */ /* 0x000fe200007fe4ff */
[----:B--2---:R-:W-:-:S04]  /*03b0*/  FADD R11, R11, R0 ;  /* 0x000000000b0b7221 */ /* 0x004fc80000000000 */
[----:B---3--:R-:W-:-:S04]  /*03c0*/  FADD R11, R11, R12 ;  /* 0x0000000c0b0b7221 */ /* 0x008fc80000000000 */
[----:B----4-:R-:W-:-:S04]  /*03d0*/  FADD R11, R11, R14 ;  /* 0x0000000e0b0b7221 */ /* 0x010fc80000000000 */
[----:B-----5:R-:W-:-:S04]  /*03e0*/  FADD R11, R11, R16 ;  /* 0x000000100b0b7221 */ /* 0x020fc80000000000 */
[----:B------:R-:W-:-:S04]  /*03f0*/  FADD R11, R11, R18 ;  /* 0x000000120b0b7221 */ /* 0x000fc80000000000 */
        /* <DEDUP_REMOVED lines=10> */
[----:B------:R-:W-:Y:S01]  /*04a0*/  FADD R0, R6, R5 ;  /* 0x0000000506007221 */ /* 0x000fe20000000000 */
[----:B------:R-:W-:Y:S06]  /*04b0*/  BRA.U UP1, `(.L_x_4) ;  /* 0xfffffffd016c7547 */ /* 0x000fec000b83ffff */
.L_x_3:
[----:B------:R-:W-:Y:S05]  /*04c0*/  BRA.U !UP0, `(.L_x_2) ;  /* 0x0000000108d07547 */ /* 0x000fea000b800000 */
[----:B------:R-:W-:Y:S02]  /*04d0*/  UISETP.GE.U32.AND UP0, UPT, UR6, 0x8, UPT ;  /* 0x000000080600788c */ /* 0x000fe4000bf06070 */
[----:B------:R-:W-:-:S04]  /*04e0*/  ULOP3.LUT UR5, UR9, 0x7, URZ, 0xc0, !UPT ;  /* 0x0000000709057892 */ /* 0x000fc8000f8ec0ff */
[----:B------:R-:W-:-:S03]  /*04f0*/  UISETP.NE.AND UP1, UPT, UR5, URZ, UPT ;  /* 0x000000ff0500728c */ /* 0x000fc6000bf25270 */
[----:B------:R-:W-:Y:S08]  /*0500*/  BRA.U !UP0, `(.L_x_5) ;  /* 0x00000001084c7547 */ /* 0x000ff0000b800000 */
[----:B------:R-:W0:Y:S02]  /*0510*/  LDC.64 R2, c[0x0][0x388] ;  /* 0x0000e200ff027b82 */ /* 0x000e240000000a00 */
[----:B0-----:R-:W-:-:S05]  /*0520*/  IMAD.WIDE.U32 R2, R4, 0x4, R2 ;  /* 0x0000000404027825 */ /* 0x001fca00078e0002 */
[----:B------:R-:W2:Y:S04]  /*0530*/  LDG.E R5, desc[UR10][R2.64] ;  /* 0x0000000a02057981 */ /* 0x000ea8000c1e1900 */
[----:B------:R-:W3:Y:S04]  /*0540*/  LDG.E R6, desc[UR10][R2.64+0x4] ;  /* 0x0000040a02067981 */ /* 0x000ee8000c1e1900 */
[----:B------:R-:W4:Y:S04]  /*0550*/  LDG.E R8, desc[UR10][R2.64+0x8] ;  /* 0x0000080a02087981 */ /* 0x000f28000c1e1900 */
[----:B------:R-:W5:Y:S04]  /*0560*/  LDG.E R10, desc[UR10][R2.64+0xc] ;  /* 0x00000c0a020a7981 */ /* 0x000f68000c1e1900 */
[----:B------:R-:W5:Y:S04]  /*0570*/  LDG.E R12, desc[UR10][R2.64+0x10] ;  /* 0x0000100a020c7981 */ /* 0x000f68000c1e1900 */
[----:B------:R-:W5:Y:S04]  /*0580*/  LDG.E R14, desc[UR10][R2.64+0x14] ;  /* 0x0000140a020e7981 */ /* 0x000f68000c1e1900 */
[----:B------:R-:W5:Y:S04]  /*0590*/  LDG.E R16, desc[UR10][R2.64+0x18] ;  /* 0x0000180a02107981 */ /* 0x000f68000c1e1900 */
[----:B------:R-:W5:Y:S01]  /*05a0*/  LDG.E R18, desc[UR10][R2.64+0x1c] ;  /* 0x00001c0a02127981 */ /* 0x000f62000c1e1900 */
[----:B------:R-:W-:Y:S01]  /*05b0*/  IADD3 R4, PT, PT, R4, 0x8, RZ ;  /* 0x0000000804047810 */ /* 0x000fe20007ffe0ff */
[----:B--2---:R-:W-:-:S04]  /*05c0*/  FADD R5, R0, R5 ;  /* 0x0000000500057221 */ /* 0x004fc80000000000 */
[----:B---3--:R-:W-:-:S04]  /*05d0*/  FADD R5, R5, R6 ;  /* 0x0000000605057221 */ /* 0x008fc80000000000 */
[----:B----4-:R-:W-:-:S04]  /*05e0*/  FADD R5, R5, R8 ;  /* 0x0000000805057221 */ /* 0x010fc80000000000 */
[----:B-----5:R-:W-:-:S04]  /*05f0*/  FADD R5, R5, R10 ;  /* 0x0000000a05057221 */ /* 0x020fc80000000000 */
[----:B------:R-:W-:-:S04]  /*0600*/  FADD R5, R5, R12 ;  /* 0x0000000c05057221 */ /* 0x000fc80000000000 */
[----:B------:R-:W-:-:S04]  /*0610*/  FADD R5, R5, R14 ;  /* 0x0000000e05057221 */ /* 0x000fc80000000000 */
[----:B------:R-:W-:-:S04]  /*0620*/  FADD R5, R5, R16 ;  /* 0x0000001005057221 */ /* 0x000fc80000000000 */
[----:B------:R-:W-:-:S07]  /*0630*/  FADD R0, R5, R18 ;  /* 0x0000001205007221 */ /* 0x000fce0000000000 */
.L_x_5:
        /* <DEDUP_REMOVED lines=10> */
[----:B------:R-:W5:Y:S01]  /*06e0*/  LDG.E R10, desc[UR10][R2.64+0xc] ;  /* 0x00000c0a020a7981 */ /* 0x000f62000c1e1900 */
[----:B------:R-:W-:Y:S01]  /*06f0*/  IADD3 R4, PT, PT, R4, 0x4, RZ ;  /* 0x0000000404047810 */ /* 0x000fe20007ffe0ff */
[----:B--2---:R-:W-:-:S04]  /*0700*/  FADD R5, R0, R5 ;  /* 0x0000000500057221 */ /* 0x004fc80000000000 */
[----:B---3--:R-:W-:-:S04]  /*0710*/  FADD R5, R5, R6 ;  /* 0x0000000605057221 */ /* 0x008fc80000000000 */
[----:B----4-:R-:W-:-:S04]  /*0720*/  FADD R5, R5, R8 ;  /* 0x0000000805057221 */ /* 0x010fc80000000000 */
[----:B-----5:R-:W-:-:S07]  /*0730*/  FADD R0, R5, R10 ;  /* 0x0000000a05007221 */ /* 0x020fce0000000000 */
.L_x_6:
[----:B------:R-:W-:Y:S05]  /*0740*/  BRA.U !UP1, `(.L_x_2) ;  /* 0x0000000109307547 */ /* 0x000fea000b800000 */
[----:B------:R-:W0:Y:S01]  /*0750*/  LDC.64 R2, c[0x0][0x388] ;  /* 0x0000e200ff027b82 */ /* 0x000e220000000a00 */
[----:B------:R-:W-:Y:S01]  /*0760*/  UIADD3 UR4, UPT, UPT, -UR4, URZ, URZ ;  /* 0x000000ff04047290 */ /* 0x000fe2000fffe1ff */
[----:B0-----:R-:W-:-:S11]  /*0770*/  IMAD.WIDE.U32 R4, R4, 0x4, R2 ;  /* 0x0000000404047825 */ /* 0x001fd600078e0002 */
.L_x_7:
[----:B------:R-:W-:Y:S02]  /*0780*/  MOV R3, R5 ;  /* 0x0000000500037202 */ /* 0x000fe40000000f00 */
[----:B------:R-:W-:-:S05]  /*0790*/  MOV R2, R4 ;  /* 0x0000000400027202 */ /* 0x000fca0000000f00 */
[----:B------:R-:W2:Y:S01]  /*07a0*/  LDG.E R3, desc[UR10][R2.64] ;  /* 0x0000000a02037981 */ /* 0x000ea2000c1e1900 */
[----:B------:R-:W-:Y:S01]  /*07b0*/  UIADD3 UR4, UPT, UPT, UR4, 0x1, URZ ;  /* 0x0000000104047890 */ /* 0x000fe2000fffe0ff */
[----:B------:R-:W-:-:S03]  /*07c0*/  IADD3 R4, P0, PT, R4, 0x4, RZ ;  /* 0x0000000404047810 */ /* 0x000fc60007f1e0ff */
[----:B------:R-:W-:Y:S01]  /*07d0*/  UISETP.NE.AND UP0, UPT, UR4, URZ, UPT ;  /* 0x000000ff0400728c */ /* 0x000fe2000bf05270 */
[----:B------:R-:W-:Y:S01]  /*07e0*/  IADD3.X R5, PT, PT, RZ, R5, RZ, P0, !PT ;  /* 0x00000005ff057210 */ /* 0x000fe200007fe4ff */
[----:B--2---:R-:W-:-:S07]  /*07f0*/  FADD R0, R3, R0 ;  /* 0x0000000003007221 */ /* 0x004fce0000000000 */
[----:B------:R-:W-:Y:S05]  /*0800*/  BRA.U UP0, `(.L_x_7) ;  /* 0xfffffffd00dc7547 */ /* 0x000fea000b83ffff */
.L_x_2:
[----:B------:R-:W1:Y:S02]  /*0810*/  LDC.64 R2, c[0x0][0x390] ;  /* 0x0000e400ff027b82 */ /* 0x000e640000000a00 */
[----:B-1----:R-:W-:Y:S01]  /*0820*/  STG.E desc[UR10][R2.64], R0 ;  /* 0x0000000002007986 */ /* 0x002fe2000c10190a */
[----:B------:R-:W-:Y:S05]  /*0830*/  EXIT ;  /* 0x000000000000794d */ /* 0x000fea0003800000 */
.L_x_8:
[----:B------:R-:W-:-:S00]  /*0840*/  BRA `(.L_x_8) ;  /* 0xfffffffc00fc7947 */ /* 0x000fc0000383ffff */
[----:B------:R-:W-:-:S00]  /*0850*/  NOP ;  /* 0x0000000000007918 */ /* 0x000fc00000000000 */
        /* <DEDUP_REMOVED lines=10> */
.L_x_9:


//--------------------- .nv.shared.reserved.0     --------------------------
	.section	.nv.shared.reserved.0,"aw",@nobits
	.weak		__nv_reservedSMEM_offset_0_alias
	.size		__nv_reservedSMEM_offset_0_alias, 0, 64
	.other		__nv_reservedSMEM_offset_0_alias,@"STO_CUDA_RESERVED_SHARED STV_DEFAULT"
__nv_reservedSMEM_offset_0_alias:
	.zero		0
	.zero		64


//--------------------- .nv.constant0._Z6reducePKfPfS1_i --------------------------
	.section	.nv.constant0._Z6reducePKfPfS1_i,"a",@progbits
	.sectionflags	@""
	.align	4
.nv.constant0._Z6reducePKfPfS1_i:
	.zero		924


//--------------------- SYMBOLS --------------------------

	.type		.nv.reservedSmem.offset0,@object
	.size		.nv.reservedSmem.offset0,0x4
